//
// Generated by NVIDIA NVVM Compiler
//
// Compiler Build ID: CL-36424714
// Cuda compilation tools, release 13.0, V13.0.88
// Based on NVVM 20.0.0
//

.version 9.0
.target sm_100
.address_size 64

	// .globl	_Z7computefifffff
.extern .func  (.param .b32 func_retval0) vprintf
(
	.param .b64 vprintf_param_0,
	.param .b64 vprintf_param_1
)
;
.global .align 1 .b8 $str[7] = {37, 46, 49, 55, 103, 10};
.global .align 4 .b8 __cudart_i2opi_f[24] = {65, 144, 67, 60, 153, 149, 98, 219, 192, 221, 52, 245, 209, 87, 39, 252, 41, 21, 68, 78, 110, 131, 249, 162};

.visible .entry _Z7computefifffff(
	.param .f32 _Z7computefifffff_param_0,
	.param .u32 _Z7computefifffff_param_1,
	.param .f32 _Z7computefifffff_param_2,
	.param .f32 _Z7computefifffff_param_3,
	.param .f32 _Z7computefifffff_param_4,
	.param .f32 _Z7computefifffff_param_5,
	.param .f32 _Z7computefifffff_param_6
)
{
	.local .align 8 .b8 	__local_depot0[40];
	.reg .b64 	%SP;
	.reg .b64 	%SPL;
	.reg .pred 	%p<10>;
	.reg .b32 	%r<44>;
	.reg .b32 	%f<55>;
	.reg .b64 	%rd<25>;
	.reg .b64 	%fd<4>;

	mov.u64 	%SPL, __local_depot0;
	cvta.local.u64 	%SP, %SPL;
	ld.param.f32 	%f10, [_Z7computefifffff_param_0];
	ld.param.u32 	%r15, [_Z7computefifffff_param_1];
	ld.param.f32 	%f11, [_Z7computefifffff_param_2];
	ld.param.f32 	%f15, [_Z7computefifffff_param_3];
	ld.param.f32 	%f12, [_Z7computefifffff_param_4];
	ld.param.f32 	%f13, [_Z7computefifffff_param_5];
	ld.param.f32 	%f14, [_Z7computefifffff_param_6];
	add.u64 	%rd1, %SPL, 0;
	add.f32 	%f16, %f15, 0f00000081;
	mul.f32 	%f1, %f16, 0fE9072AFD;
	mul.f32 	%f17, %f1, 0f3F22F983;
	cvt.rni.s32.f32 	%r43, %f17;
	cvt.rn.f32.s32 	%f18, %r43;
	fma.rn.f32 	%f19, %f18, 0fBFC90FDA, %f1;
	fma.rn.f32 	%f20, %f18, 0fB3A22168, %f19;
	fma.rn.f32 	%f53, %f18, 0fA7C234C5, %f20;
	abs.f32 	%f3, %f1;
	setp.ltu.f32 	%p1, %f3, 0f47CE4780;
	@%p1 bra 	$L__BB0_8;
	setp.neu.f32 	%p2, %f3, 0f7F800000;
	@%p2 bra 	$L__BB0_3;
	mov.f32 	%f23, 0f00000000;
	mul.rn.f32 	%f53, %f1, %f23;
	mov.b32 	%r43, 0;
	bra.uni 	$L__BB0_8;
$L__BB0_3:
	mov.b32 	%r2, %f1;
	shl.b32 	%r17, %r2, 8;
	or.b32  	%r3, %r17, -2147483648;
	mov.b64 	%rd24, 0;
	mov.b32 	%r40, 0;
	mov.u64 	%rd22, __cudart_i2opi_f;
	mov.u64 	%rd23, %rd1;
$L__BB0_4:
	.pragma "nounroll";
	ld.global.nc.u32 	%r18, [%rd22];
	mad.wide.u32 	%rd12, %r18, %r3, %rd24;
	shr.u64 	%rd24, %rd12, 32;
	st.local.u32 	[%rd23], %rd12;
	add.s32 	%r40, %r40, 1;
	add.s64 	%rd23, %rd23, 4;
	add.s64 	%rd22, %rd22, 4;
	setp.ne.s32 	%p3, %r40, 6;
	@%p3 bra 	$L__BB0_4;
	shr.u32 	%r19, %r2, 23;
	st.local.u32 	[%rd1+24], %rd24;
	and.b32  	%r6, %r19, 31;
	and.b32  	%r20, %r19, 224;
	add.s32 	%r21, %r20, -128;
	shr.u32 	%r22, %r21, 5;
	mul.wide.u32 	%rd13, %r22, 4;
	sub.s64 	%rd8, %rd1, %rd13;
	ld.local.u32 	%r41, [%rd8+24];
	ld.local.u32 	%r42, [%rd8+20];
	setp.eq.s32 	%p4, %r6, 0;
	@%p4 bra 	$L__BB0_7;
	shf.l.wrap.b32 	%r41, %r42, %r41, %r6;
	ld.local.u32 	%r23, [%rd8+16];
	shf.l.wrap.b32 	%r42, %r23, %r42, %r6;
$L__BB0_7:
	shr.u32 	%r24, %r41, 30;
	shf.l.wrap.b32 	%r25, %r42, %r41, 2;
	shl.b32 	%r26, %r42, 2;
	shr.u32 	%r27, %r25, 31;
	add.s32 	%r28, %r27, %r24;
	neg.s32 	%r29, %r28;
	setp.lt.s32 	%p5, %r2, 0;
	selp.b32 	%r43, %r29, %r28, %p5;
	xor.b32  	%r30, %r25, %r2;
	shr.s32 	%r31, %r25, 31;
	xor.b32  	%r32, %r31, %r25;
	xor.b32  	%r33, %r31, %r26;
	cvt.u64.u32 	%rd14, %r32;
	shl.b64 	%rd15, %rd14, 32;
	cvt.u64.u32 	%rd16, %r33;
	or.b64  	%rd17, %rd15, %rd16;
	cvt.rn.f64.s64 	%fd1, %rd17;
	mul.f64 	%fd2, %fd1, 0d3BF921FB54442D19;
	cvt.rn.f32.f64 	%f21, %fd2;
	neg.f32 	%f22, %f21;
	setp.lt.s32 	%p6, %r30, 0;
	selp.f32 	%f53, %f22, %f21, %p6;
$L__BB0_8:
	add.s32 	%r35, %r43, 1;
	mul.rn.f32 	%f24, %f53, %f53;
	and.b32  	%r36, %r43, 1;
	setp.eq.b32 	%p7, %r36, 1;
	selp.f32 	%f25, %f53, 0f3F800000, %p7;
	fma.rn.f32 	%f26, %f24, %f25, 0f00000000;
	fma.rn.f32 	%f27, %f24, 0f37CBAC00, 0fBAB607ED;
	selp.f32 	%f28, 0fB94D4153, %f27, %p7;
	selp.f32 	%f29, 0f3C0885E4, 0f3D2AAABB, %p7;
	fma.rn.f32 	%f30, %f28, %f24, %f29;
	selp.f32 	%f31, 0fBE2AAAA8, 0fBEFFFFFF, %p7;
	fma.rn.f32 	%f32, %f30, %f24, %f31;
	fma.rn.f32 	%f33, %f32, %f26, %f25;
	and.b32  	%r37, %r35, 2;
	setp.eq.s32 	%p8, %r37, 0;
	mov.f32 	%f34, 0f00000000;
	sub.f32 	%f35, %f34, %f33;
	selp.f32 	%f36, %f33, %f35, %p8;
	div.rn.f32 	%f37, %f11, %f36;
	sqrt.rn.f32 	%f38, %f37;
	mov.f32 	%f39, 0f77FD852A;
	div.rn.f32 	%f40, %f39, %f38;
	mov.f32 	%f41, 0f40800000;
	mul.rn.f32 	%f42, %f40, %f41;
	mov.f32 	%f43, 0f3F800000;
	mul.rn.f32 	%f44, %f42, %f43;
	mul.rn.f32 	%f45, %f44, %f43;
	mul.rn.f32 	%f46, %f45, %f43;
	add.f32 	%f54, %f10, %f46;
	setp.lt.s32 	%p9, %r15, 1;
	@%p9 bra 	$L__BB0_10;
	add.f32 	%f47, %f13, 0f0576DA85;
	mul.f32 	%f48, %f12, %f47;
	div.rn.f32 	%f49, %f48, 0f80000338;
	mov.f32 	%f50, 0f00000000;
	div.rn.f32 	%f51, %f50, %f14;
	add.f32 	%f52, %f51, %f49;
	add.f32 	%f54, %f52, 0f00000000;
$L__BB0_10:
	add.u64 	%rd18, %SP, 32;
	add.u64 	%rd19, %SPL, 32;
	cvt.f64.f32 	%fd3, %f54;
	st.local.f64 	[%rd19], %fd3;
	mov.u64 	%rd20, $str;
	cvta.global.u64 	%rd21, %rd20;
	{ // callseq 0, 0
	.param .b64 param0;
	st.param.b64 	[param0], %rd21;
	.param .b64 param1;
	st.param.b64 	[param1], %rd18;
	.param .b32 retval0;
	call.uni (retval0), 
	vprintf, 
	(
	param0, 
	param1
	);
	ld.param.b32 	%r38, [retval0];
	} // callseq 0
	ret;

}


// ===== COMPILED SASS (sm_100) =====

	.target	sm_100

	.elftype	@"ET_EXEC"


//--------------------- .note.nv.tkinfo           --------------------------
	.section	.note.nv.tkinfo,"",@"SHT_NOTE"
	.sectionflags	@"SHF_NOTE_NV_TKINFO"
	.tkinfo
        /*0018*/ 	.word	0x00000002
        /*0030*/ 	.string	""
        /*0030*/ 	.string	"ptxas"
        /*0030*/ 	.string	"Cuda compilation tools, release 13.0, V13.0.88"
        /*0030*/ 	.string	"Build cuda_13.0.r13.0/compiler.36424714_0"
        /*0030*/ 	.string	"-arch sm_100 -m 64 "



//--------------------- .note.nv.cuinfo           --------------------------
	.section	.note.nv.cuinfo,"",@"SHT_NOTE"
	.sectionflags	@"SHF_NOTE_NV_CUINFO"
        /*0018*/ 	.short	0x0002
        /*001a*/ 	.short	0x0064
        /*001c*/ 	.short	0x0082
	.zero		2


//--------------------- .nv.info                  --------------------------
	.section	.nv.info,"",@"SHT_CUDA_INFO"
	.align	4


	//----- nvinfo : EIATTR_REGCOUNT
	.align		4
        /*0000*/ 	.byte	0x04, 0x2f
        /*0002*/ 	.short	(.L_3 - .L_2)
	.align		4
.L_2:
        /*0004*/ 	.word	index@(_Z7computefifffff)
        /*0008*/ 	.word	0x00000018


	//----- nvinfo : EIATTR_FRAME_SIZE
	.align		4
.L_3:
        /*000c*/ 	.byte	0x04, 0x11
        /*000e*/ 	.short	(.L_5 - .L_4)
	.align		4
.L_4:
        /*0010*/ 	.word	index@($__internal_1_$__cuda_sm3x_div_rn_noftz_f32_slowpath)
        /*0014*/ 	.word	0x00000028


	//----- nvinfo : EIATTR_FRAME_SIZE
	.align		4
.L_5:
        /*0018*/ 	.byte	0x04, 0x11
        /*001a*/ 	.short	(.L_7 - .L_6)
	.align		4
.L_6:
        /*001c*/ 	.word	index@($__internal_0_$__cuda_sm20_sqrt_rn_f32_slowpath)
        /*0020*/ 	.word	0x00000028


	//----- nvinfo : EIATTR_FRAME_SIZE
	.align		4
.L_7:
        /*0024*/ 	.byte	0x04, 0x11
        /*0026*/ 	.short	(.L_9 - .L_8)
	.align		4
.L_8:
        /*0028*/ 	.word	index@(_Z7computefifffff)
        /*002c*/ 	.word	0x00000028


	//----- nvinfo : EIATTR_MIN_STACK_SIZE
	.align		4
.L_9:
        /*0030*/ 	.byte	0x04, 0x12
        /*0032*/ 	.short	(.L_11 - .L_10)
	.align		4
.L_10:
        /*0034*/ 	.word	index@(_Z7computefifffff)
        /*0038*/ 	.word	0x00000028
.L_11:


//--------------------- .nv.compat                --------------------------
	.section	.nv.compat,"",@"SHT_CUDA_COMPAT_INFO"
	.align	4
        /*0000*/ 	.byte	0x02, 0x09, 0x00, 0x00, 0x02, 0x02, 0x01, 0x00, 0x02, 0x05, 0x05, 0x00, 0x03, 0x07, 0x01, 0x01
        /*0010*/ 	.byte	0x02, 0x03, 0x00, 0x00, 0x02, 0x06, 0x01, 0x00, 0x04, 0x0b, 0x08, 0x00, 0x01, 0x00, 0x00, 0x00
        /*0020*/ 	.byte	0x00, 0x00, 0x00, 0x00


//--------------------- .nv.info._Z7computefifffff --------------------------
	.section	.nv.info._Z7computefifffff,"",@"SHT_CUDA_INFO"
	.sectionflags	@""
	.align	4


	//----- nvinfo : EIATTR_CUDA_API_VERSION
	.align		4
        /*0000*/ 	.byte	0x04, 0x37
        /*0002*/ 	.short	(.L_13 - .L_12)
.L_12:
        /*0004*/ 	.word	0x00000082


	//----- nvinfo : EIATTR_KPARAM_INFO
	.align		4
.L_13:
        /*0008*/ 	.byte	0x04, 0x17
        /*000a*/ 	.short	(.L_15 - .L_14)
.L_14:
        /*000c*/ 	.word	0x00000000
        /*0010*/ 	.short	0x0006
        /*0012*/ 	.short	0x0018
        /*0014*/ 	.byte	0x00, 0xf0, 0x11, 0x00


	//----- nvinfo : EIATTR_KPARAM_INFO
	.align		4
.L_15:
        /*0018*/ 	.byte	0x04, 0x17
        /*001a*/ 	.short	(.L_17 - .L_16)
.L_16:
        /*001c*/ 	.word	0x00000000
        /*0020*/ 	.short	0x0005
        /*0022*/ 	.short	0x0014
        /*0024*/ 	.byte	0x00, 0xf0, 0x11, 0x00


	//----- nvinfo : EIATTR_KPARAM_INFO
	.align		4
.L_17:
        /*0028*/ 	.byte	0x04, 0x17
        /*002a*/ 	.short	(.L_19 - .L_18)
.L_18:
        /*002c*/ 	.word	0x00000000
        /*0030*/ 	.short	0x0004
        /*0032*/ 	.short	0x0010
        /*0034*/ 	.byte	0x00, 0xf0, 0x11, 0x00


	//----- nvinfo : EIATTR_KPARAM_INFO
	.align		4
.L_19:
        /*0038*/ 	.byte	0x04, 0x17
        /*003a*/ 	.short	(.L_21 - .L_20)
.L_20:
        /*003c*/ 	.word	0x00000000
        /*0040*/ 	.short	0x0003
        /*0042*/ 	.short	0x000c
        /*0044*/ 	.byte	0x00, 0xf0, 0x11, 0x00


	//----- nvinfo : EIATTR_KPARAM_INFO
	.align		4
.L_21:
        /*0048*/ 	.byte	0x04, 0x17
        /*004a*/ 	.short	(.L_23 - .L_22)
.L_22:
        /*004c*/ 	.word	0x00000000
        /*0050*/ 	.short	0x0002
        /*0052*/ 	.short	0x0008
        /*0054*/ 	.byte	0x00, 0xf0, 0x11, 0x00


	//----- nvinfo : EIATTR_KPARAM_INFO
	.align		4
.L_23:
        /*0058*/ 	.byte	0x04, 0x17
        /*005a*/ 	.short	(.L_25 - .L_24)
.L_24:
        /*005c*/ 	.word	0x00000000
        /*0060*/ 	.short	0x0001
        /*0062*/ 	.short	0x0004
        /*0064*/ 	.byte	0x00, 0xf0, 0x11, 0x00


	//----- nvinfo : EIATTR_KPARAM_INFO
	.align		4
.L_25:
        /*0068*/ 	.byte	0x04, 0x17
        /*006a*/ 	.short	(.L_27 - .L_26)
.L_26:
        /*006c*/ 	.word	0x00000000
        /*0070*/ 	.short	0x0000
        /*0072*/ 	.short	0x0000
        /*0074*/ 	.byte	0x00, 0xf0, 0x11, 0x00


	//----- nvinfo : EIATTR_SPARSE_MMA_MASK
	.align		4
.L_27:
        /*0078*/ 	.byte	0x03, 0x50
        /*007a*/ 	.short	0x0000


	//----- nvinfo : EIATTR_MAXREG_COUNT
	.align		4
        /*007c*/ 	.byte	0x03, 0x1b
        /*007e*/ 	.short	0x00ff


	//----- nvinfo : EIATTR_EXTERNS
	.align		4
        /*0080*/ 	.byte	0x04, 0x0f
        /*0082*/ 	.short	(.L_29 - .L_28)


	//   ....[0]....
	.align		4
.L_28:
        /*0084*/ 	.word	index@(vprintf)


	//----- nvinfo : EIATTR_MERCURY_ISA_VERSION
	.align		4
.L_29:
        /*0088*/ 	.byte	0x03, 0x5f
        /*008a*/ 	.short	0x0101


	//----- nvinfo : EIATTR_VRC_CTA_INIT_COUNT
	.align		4
        /*008c*/ 	.byte	0x02, 0x4a
	.zero		1
	.zero		1


	//----- nvinfo : EIATTR_SYSCALL_OFFSETS
	.align		4
        /*0090*/ 	.byte	0x04, 0x46
        /*0092*/ 	.short	(.L_31 - .L_30)


	//   ....[0]....
.L_30:
        /*0094*/ 	.word	0x00000b90


	//----- nvinfo : EIATTR_EXIT_INSTR_OFFSETS
	.align		4
.L_31:
        /*0098*/ 	.byte	0x04, 0x1c
        /*009a*/ 	.short	(.L_33 - .L_32)


	//   ....[0]....
.L_32:
        /*009c*/ 	.word	0x00000ba0


	//----- nvinfo : EIATTR_CRS_STACK_SIZE
	.align		4
.L_33:
        /*00a0*/ 	.byte	0x04, 0x1e
        /*00a2*/ 	.short	(.L_35 - .L_34)
.L_34:
        /*00a4*/ 	.word	0x00000000


	//----- nvinfo : EIATTR_CBANK_PARAM_SIZE
	.align		4
.L_35:
        /*00a8*/ 	.byte	0x03, 0x19
        /*00aa*/ 	.short	0x001c


	//----- nvinfo : EIATTR_PARAM_CBANK
	.align		4
        /*00ac*/ 	.byte	0x04, 0x0a
        /*00ae*/ 	.short	(.L_37 - .L_36)
	.align		4
.L_36:
        /*00b0*/ 	.word	index@(.nv.constant0._Z7computefifffff)
        /*00b4*/ 	.short	0x0380
        /*00b6*/ 	.short	0x001c


	//----- nvinfo : EIATTR_SW_WAR
	.align		4
.L_37:
        /*00b8*/ 	.byte	0x04, 0x36
        /*00ba*/ 	.short	(.L_39 - .L_38)
.L_38:
        /*00bc*/ 	.word	0x00000008
.L_39:


//--------------------- .nv.callgraph             --------------------------
	.section	.nv.callgraph,"",@"SHT_CUDA_CALLGRAPH"
	.align	4
	.sectionentsize	8
	.align		4
        /*0000*/ 	.word	0x00000000
	.align		4
        /*0004*/ 	.word	0xffffffff
	.align		4
        /*0008*/ 	.word	index@(_Z7computefifffff)
	.align		4
        /*000c*/ 	.word	index@(vprintf)
	.align		4
        /*0010*/ 	.word	0x00000000
	.align		4
        /*0014*/ 	.word	0xfffffffe
	.align		4
        /*0018*/ 	.word	0x00000000
	.align		4
        /*001c*/ 	.word	0xfffffffd
	.align		4
        /*0020*/ 	.word	0x00000000
	.align		4
        /*0024*/ 	.word	0xfffffffc


//--------------------- .nv.constant4             --------------------------
	.section	.nv.constant4,"a",@progbits
	.align	8
	.align		8
.nv.constant4:
        /*0000*/ 	.dword	vprintf
	.align		8
        /*0008*/ 	.dword	$str
	.align		8
        /*0010*/ 	.dword	__cudart_i2opi_f


//--------------------- .text._Z7computefifffff   --------------------------
	.section	.text._Z7computefifffff,"ax",@progbits
	.align	128
        .global         _Z7computefifffff
        .type           _Z7computefifffff,@function
        .size           _Z7computefifffff,(.L_x_27 - _Z7computefifffff)
        .other          _Z7computefifffff,@"STO_CUDA_ENTRY STV_DEFAULT"
_Z7computefifffff:
.text._Z7computefifffff:
[----:B------:R-:W0:Y:S08]  /*0000*/  LDC R1, c[0x0][0x37c] ;  /* 0x0000df00ff017b82 */ /* 0x000e300000000800 */
[----:B------:R-:W1:Y:S01]  /*0010*/  LDC R7, c[0x0][0x38c] ;  /* 0x0000e300ff077b82 */ /* 0x000e620000000800 */
[----:B------:R-:W2:Y:S01]  /*0020*/  LDCU UR5, c[0x0][0x2fc] ;  /* 0x00005f80ff0577ac */ /* 0x000ea20008000800 */
[----:B0-----:R-:W-:-:S06]  /*0030*/  VIADD R1, R1, 0xffffffd8 ;  /* 0xffffffd801017836 */ /* 0x001fcc0000000000 */
[----:B------:R-:W0:Y:S01]  /*0040*/  LDC R6, c[0x0][0x2f8] ;  /* 0x0000be00ff067b82 */ /* 0x000e220000000800 */
[----:B-1----:R-:W-:-:S04]  /*0050*/  FADD R7, R7, 1.8076750189790140215e-43 ;  /* 0x0000008107077421 */ /* 0x002fc80000000000 */
[----:B------:R-:W-:-:S04]  /*0060*/  FMUL R7, R7, -1.02129995041566320126e+25 ;  /* 0xe9072afd07077820 */ /* 0x000fc80000400000 */
[C---:B------:R-:W-:Y:S01]  /*0070*/  FMUL R0, R7.reuse, 0.63661974668502807617 ;  /* 0x3f22f98307007820 */ /* 0x040fe20000400000 */
[----:B------:R-:W-:-:S05]  /*0080*/  FSETP.GE.AND P0, PT, |R7|, 105615, PT ;  /* 0x47ce47800700780b */ /* 0x000fca0003f06200 */
[----:B------:R-:W1:Y:S02]  /*0090*/  F2I.NTZ R0, R0 ;  /* 0x0000000000007305 */ /* 0x000e640000203100 */
[----:B-1----:R-:W-:-:S05]  /*00a0*/  I2FP.F32.S32 R2, R0 ;  /* 0x0000000000027245 */ /* 0x002fca0000201400 */
[----:B------:R-:W-:-:S04]  /*00b0*/  FFMA R3, R2, -1.5707962512969970703, R7 ;  /* 0xbfc90fda02037823 */ /* 0x000fc80000000007 */
[----:B------:R-:W-:-:S04]  /*00c0*/  FFMA R3, R2, -7.5497894158615963534e-08, R3 ;  /* 0xb3a2216802037823 */ /* 0x000fc80000000003 */
[----:B------:R-:W-:Y:S01]  /*00d0*/  FFMA R2, R2, -5.3903029534742383927e-15, R3 ;  /* 0xa7c234c502027823 */ /* 0x000fe20000000003 */
[----:B--2---:R-:W-:Y:S06]  /*00e0*/  @!P0 BRA `(.L_x_0) ;  /* 0x0000000000e08947 */ /* 0x004fec0003800000 */
[----:B------:R-:W-:-:S13]  /*00f0*/  FSETP.NEU.AND P0, PT, |R7|, +INF , PT ;  /* 0x7f8000000700780b */ /* 0x000fda0003f0d200 */
[----:B------:R-:W-:Y:S01]  /*0100*/  @!P0 FMUL R2, RZ, R7 ;  /* 0x00000007ff028220 */ /* 0x000fe20000400000 */
[----:B------:R-:W-:Y:S01]  /*0110*/  @!P0 IMAD.MOV.U32 R0, RZ, RZ, RZ ;  /* 0x000000ffff008224 */ /* 0x000fe200078e00ff */
[----:B------:R-:W-:Y:S06]  /*0120*/  @!P0 BRA `(.L_x_0) ;  /* 0x0000000000d08947 */ /* 0x000fec0003800000 */
[----:B------:R-:W-:Y:S01]  /*0130*/  SHF.L.U32 R2, R7, 0x8, RZ ;  /* 0x0000000807027819 */ /* 0x000fe200000006ff */
[----:B------:R-:W-:Y:S01]  /*0140*/  IMAD.MOV.U32 R4, RZ, RZ, RZ ;  /* 0x000000ffff047224 */ /* 0x000fe200078e00ff */
[----:B------:R-:W-:Y:S01]  /*0150*/  MOV R0, R1 ;  /* 0x0000000100007202 */ /* 0x000fe20000000f00 */
[----:B------:R-:W-:Y:S01]  /*0160*/  IMAD.MOV.U32 R13, RZ, RZ, RZ ;  /* 0x000000ffff0d7224 */ /* 0x000fe200078e00ff */
[----:B------:R-:W-:Y:S01]  /*0170*/  LOP3.LUT R5, R2, 0x80000000, RZ, 0xfc, !PT ;  /* 0x8000000002057812 */ /* 0x000fe200078efcff */
[----:B------:R-:W1:Y:S01]  /*0180*/  LDCU.64 UR6, c[0x0][0x358] ;  /* 0x00006b00ff0677ac */ /* 0x000e620008000a00 */
[----:B------:R-:W2:Y:S01]  /*0190*/  LDCU.64 UR8, c[0x4][0x10] ;  /* 0x01000200ff0877ac */ /* 0x000ea20008000a00 */
[----:B------:R-:W-:-:S05]  /*01a0*/  UMOV UR4, URZ ;  /* 0x000000ff00047c82 */ /* 0x000fca0008000000 */
.L_x_1:
[----:B--2---:R-:W-:Y:S02]  /*01b0*/  IMAD.U32 R8, RZ, RZ, UR8 ;  /* 0x00000008ff087e24 */ /* 0x004fe4000f8e00ff */
[----:B------:R-:W-:-:S05]  /*01c0*/  IMAD.U32 R9, RZ, RZ, UR9 ;  /* 0x00000009ff097e24 */ /* 0x000fca000f8e00ff */
[----:B-1----:R-:W2:Y:S01]  /*01d0*/  LDG.E.CONSTANT R2, desc[UR6][R8.64] ;  /* 0x0000000608027981 */ /* 0x002ea2000c1e9900 */
[----:B------:R-:W-:Y:S02]  /*01e0*/  UIADD3 UR8, UP0, UPT, UR8, 0x4, URZ ;  /* 0x0000000408087890 */ /* 0x000fe4000ff1e0ff */
[----:B------:R-:W-:Y:S02]  /*01f0*/  UIADD3 UR4, UPT, UPT, UR4, 0x1, URZ ;  /* 0x0000000104047890 */ /* 0x000fe4000fffe0ff */
[----:B------:R-:W-:Y:S02]  /*0200*/  UIADD3.X UR9, UPT, UPT, URZ, UR9, URZ, UP0, !UPT ;  /* 0x00000009ff097290 */ /* 0x000fe400087fe4ff */
[----:B------:R-:W-:Y:S01]  /*0210*/  UISETP.NE.AND UP0, UPT, UR4, 0x6, UPT ;  /* 0x000000060400788c */ /* 0x000fe2000bf05270 */
[----:B--2---:R-:W-:-:S03]  /*0220*/  IMAD.WIDE.U32 R2, R2, R5, RZ ;  /* 0x0000000502027225 */ /* 0x004fc600078e00ff */
[----:B------:R-:W-:-:S04]  /*0230*/  IADD3 R11, P0, PT, R2, R4, RZ ;  /* 0x00000004020b7210 */ /* 0x000fc80007f1e0ff */
[----:B------:R-:W-:Y:S01]  /*0240*/  IADD3.X R4, PT, PT, R3, R13, RZ, P0, !PT ;  /* 0x0000000d03047210 */ /* 0x000fe200007fe4ff */
[----:B------:R1:W-:Y:S02]  /*0250*/  STL [R0], R11 ;  /* 0x0000000b00007387 */ /* 0x0003e40000100800 */
[----:B-1----:R-:W-:Y:S01]  /*0260*/  VIADD R0, R0, 0x4 ;  /* 0x0000000400007836 */ /* 0x002fe20000000000 */
[----:B------:R-:W-:Y:S06]  /*0270*/  BRA.U UP0, `(.L_x_1) ;  /* 0xfffffffd00cc7547 */ /* 0x000fec000b83ffff */
[----:B------:R-:W-:Y:S01]  /*0280*/  SHF.R.U32.HI R8, RZ, 0x17, R7 ;  /* 0x00000017ff087819 */ /* 0x000fe20000011607 */
[----:B------:R1:W-:Y:S03]  /*0290*/  STL [R1+0x18], R4 ;  /* 0x0000180401007387 */ /* 0x0003e60000100800 */
[C---:B------:R-:W-:Y:S02]  /*02a0*/  LOP3.LUT R0, R8.reuse, 0xe0, RZ, 0xc0, !PT ;  /* 0x000000e008007812 */ /* 0x040fe400078ec0ff */
[----:B------:R-:W-:-:S03]  /*02b0*/  LOP3.LUT P0, RZ, R8, 0x1f, RZ, 0xc0, !PT ;  /* 0x0000001f08ff7812 */ /* 0x000fc6000780c0ff */
[----:B------:R-:W-:-:S05]  /*02c0*/  VIADD R0, R0, 0xffffff80 ;  /* 0xffffff8000007836 */ /* 0x000fca0000000000 */
[----:B------:R-:W-:-:S05]  /*02d0*/  SHF.R.U32.HI R0, RZ, 0x5, R0 ;  /* 0x00000005ff007819 */ /* 0x000fca0000011600 */
[----:B------:R-:W-:-:S05]  /*02e0*/  IMAD R10, R0, -0x4, R1 ;  /* 0xfffffffc000a7824 */ /* 0x000fca00078e0201 */
[----:B------:R-:W2:Y:S04]  /*02f0*/  LDL R3, [R10+0x18] ;  /* 0x000018000a037983 */ /* 0x000ea80000100800 */
[----:B------:R-:W2:Y:S04]  /*0300*/  LDL R2, [R10+0x14] ;  /* 0x000014000a027983 */ /* 0x000ea80000100800 */
[----:B------:R-:W3:Y:S01]  /*0310*/  @P0 LDL R5, [R10+0x10] ;  /* 0x000010000a050983 */ /* 0x000ee20000100800 */
[----:B------:R-:W-:Y:S01]  /*0320*/  LOP3.LUT R0, R8, 0x1f, RZ, 0xc0, !PT ;  /* 0x0000001f08007812 */ /* 0x000fe200078ec0ff */
[----:B------:R-:W-:Y:S01]  /*0330*/  UMOV UR6, 0x54442d19 ;  /* 0x54442d1900067882 */ /* 0x000fe20000000000 */
[----:B------:R-:W-:-:S02]  /*0340*/  UMOV UR7, 0x3bf921fb ;  /* 0x3bf921fb00077882 */ /* 0x000fc40000000000 */
[-C--:B--2---:R-:W-:Y:S02]  /*0350*/  @P0 SHF.L.W.U32.HI R3, R2, R0.reuse, R3 ;  /* 0x0000000002030219 */ /* 0x084fe40000010e03 */
[----:B---3--:R-:W-:Y:S02]  /*0360*/  @P0 SHF.L.W.U32.HI R2, R5, R0, R2 ;  /* 0x0000000005020219 */ /* 0x008fe40000010e02 */
[----:B------:R-:W-:Y:S02]  /*0370*/  ISETP.GE.AND P0, PT, R7, RZ, PT ;  /* 0x000000ff0700720c */ /* 0x000fe40003f06270 */
[C---:B------:R-:W-:Y:S02]  /*0380*/  SHF.L.W.U32.HI R0, R2.reuse, 0x2, R3 ;  /* 0x0000000202007819 */ /* 0x040fe40000010e03 */
[----:B------:R-:W-:Y:S02]  /*0390*/  SHF.L.U32 R2, R2, 0x2, RZ ;  /* 0x0000000202027819 */ /* 0x000fe400000006ff */
[----:B------:R-:W-:-:S02]  /*03a0*/  SHF.R.S32.HI R5, RZ, 0x1f, R0 ;  /* 0x0000001fff057819 */ /* 0x000fc40000011400 */
[----:B------:R-:W-:Y:S02]  /*03b0*/  SHF.R.U32.HI R3, RZ, 0x1e, R3 ;  /* 0x0000001eff037819 */ /* 0x000fe40000011603 */
[C---:B------:R-:W-:Y:S02]  /*03c0*/  LOP3.LUT R8, R5.reuse, R2, RZ, 0x3c, !PT ;  /* 0x0000000205087212 */ /* 0x040fe400078e3cff */
[----:B------:R-:W-:Y:S02]  /*03d0*/  LOP3.LUT R9, R5, R0, RZ, 0x3c, !PT ;  /* 0x0000000005097212 */ /* 0x000fe400078e3cff */
[C---:B------:R-:W-:Y:S02]  /*03e0*/  LOP3.LUT R7, R0.reuse, R7, RZ, 0x3c, !PT ;  /* 0x0000000700077212 */ /* 0x040fe400078e3cff */
[----:B------:R-:W-:Y:S02]  /*03f0*/  LEA.HI R0, R0, R3, RZ, 0x1 ;  /* 0x0000000300007211 */ /* 0x000fe400078f08ff */
[----:B------:R-:W1:Y:S01]  /*0400*/  I2F.F64.S64 R8, R8 ;  /* 0x0000000800087312 */ /* 0x000e620000301c00 */
[----:B------:R-:W-:-:S02]  /*0410*/  ISETP.GE.AND P1, PT, R7, RZ, PT ;  /* 0x000000ff0700720c */ /* 0x000fc40003f26270 */
[----:B------:R-:W-:-:S04]  /*0420*/  IMAD.MOV R2, RZ, RZ, -R0 ;  /* 0x000000ffff027224 */ /* 0x000fc800078e0a00 */
[----:B------:R-:W-:Y:S01]  /*0430*/  @!P0 IMAD.MOV.U32 R0, RZ, RZ, R2 ;  /* 0x000000ffff008224 */ /* 0x000fe200078e0002 */
[----:B-1----:R-:W-:-:S10]  /*0440*/  DMUL R4, R8, UR6 ;  /* 0x0000000608047c28 */ /* 0x002fd40008000000 */
[----:B------:R-:W1:Y:S02]  /*0450*/  F2F.F32.F64 R4, R4 ;  /* 0x0000000400047310 */ /* 0x000e640000301000 */
[----:B-1----:R-:W-:-:S07]  /*0460*/  FSEL R2, -R4, R4, !P1 ;  /* 0x0000000404027208 */ /* 0x002fce0004800100 */
.L_x_0:
[----:B------:R-:W-:Y:S01]  /*0470*/  MOV R4, 0x37cbac00 ;  /* 0x37cbac0000047802 */ /* 0x000fe20000000f00 */
[----:B------:R-:W-:Y:S01]  /*0480*/  FMUL R3, R2, R2 ;  /* 0x0000000202037220 */ /* 0x000fe20000400000 */
[C---:B------:R-:W-:Y:S01]  /*0490*/  LOP3.LUT R5, R0.reuse, 0x1, RZ, 0xc0, !PT ;  /* 0x0000000100057812 */ /* 0x040fe200078ec0ff */
[----:B------:R-:W-:Y:S01]  /*04a0*/  IMAD.MOV.U32 R8, RZ, RZ, 0x3c0885e4 ;  /* 0x3c0885e4ff087424 */ /* 0x000fe200078e00ff */
[----:B------:R-:W-:Y:S01]  /*04b0*/  MOV R7, 0x3e2aaaa8 ;  /* 0x3e2aaaa800077802 */ /* 0x000fe20000000f00 */
[----:B------:R-:W-:Y:S01]  /*04c0*/  FFMA R4, R3, R4, -0.0013887860113754868507 ;  /* 0xbab607ed03047423 */ /* 0x000fe20000000004 */
[----:B------:R-:W-:Y:S01]  /*04d0*/  ISETP.NE.U32.AND P0, PT, R5, 0x1, PT ;  /* 0x000000010500780c */ /* 0x000fe20003f05070 */
[----:B------:R-:W-:Y:S01]  /*04e0*/  VIADD R0, R0, 0x1 ;  /* 0x0000000100007836 */ /* 0x000fe20000000000 */
[----:B------:R-:W1:Y:S01]  /*04f0*/  LDCU UR4, c[0x0][0x388] ;  /* 0x00007100ff0477ac */ /* 0x000e620008000800 */
[----:B------:R-:W-:Y:S01]  /*0500*/  BSSY.RECONVERGENT B0, `(.L_x_2) ;  /* 0x0000018000007945 */ /* 0x000fe20003800200 */
[----:B------:R-:W-:-:S02]  /*0510*/  FSEL R4, R4, -0.00019574658654164522886, P0 ;  /* 0xb94d415304047808 */ /* 0x000fc40000000000 */
[----:B------:R-:W-:Y:S02]  /*0520*/  FSEL R8, R8, 0.041666727513074874878, !P0 ;  /* 0x3d2aaabb08087808 */ /* 0x000fe40004000000 */
[----:B------:R-:W-:Y:S02]  /*0530*/  LOP3.LUT P1, RZ, R0, 0x2, RZ, 0xc0, !PT ;  /* 0x0000000200ff7812 */ /* 0x000fe4000782c0ff */
[----:B------:R-:W-:Y:S01]  /*0540*/  FSEL R0, R2, 1, !P0 ;  /* 0x3f80000002007808 */ /* 0x000fe20004000000 */
[----:B------:R-:W-:Y:S01]  /*0550*/  FFMA R4, R3, R4, R8 ;  /* 0x0000000403047223 */ /* 0x000fe20000000008 */
[----:B------:R-:W-:-:S03]  /*0560*/  FSEL R7, -R7, -0.4999999701976776123, !P0 ;  /* 0xbeffffff07077808 */ /* 0x000fc60004000100 */
[C---:B------:R-:W-:Y:S02]  /*0570*/  FFMA R5, R3.reuse, R0, RZ ;  /* 0x0000000003057223 */ /* 0x040fe400000000ff */
[----:B------:R-:W-:-:S04]  /*0580*/  FFMA R4, R3, R4, R7 ;  /* 0x0000000403047223 */ /* 0x000fc80000000007 */
[----:B------:R-:W-:Y:S01]  /*0590*/  FFMA R3, R5, R4, R0 ;  /* 0x0000000405037223 */ /* 0x000fe20000000000 */
[----:B-1----:R-:W-:-:S03]  /*05a0*/  IMAD.U32 R4, RZ, RZ, UR4 ;  /* 0x00000004ff047e24 */ /* 0x002fc6000f8e00ff */
[----:B------:R-:W-:-:S04]  /*05b0*/  @P1 FADD R3, RZ, -R3 ;  /* 0x80000003ff031221 */ /* 0x000fc80000000000 */
[----:B------:R-:W1:Y:S08]  /*05c0*/  MUFU.RCP R0, R3 ;  /* 0x0000000300007308 */ /* 0x000e700000001000 */
[----:B------:R-:W2:Y:S01]  /*05d0*/  FCHK P0, R4, R3 ;  /* 0x0000000304007302 */ /* 0x000ea20000000000 */
[----:B-1----:R-:W-:-:S04]  /*05e0*/  FFMA R5, -R3, R0, 1 ;  /* 0x3f80000003057423 */ /* 0x002fc80000000100 */
[----:B------:R-:W-:-:S04]  /*05f0*/  FFMA R0, R0, R5, R0 ;  /* 0x0000000500007223 */ /* 0x000fc80000000000 */
[----:B------:R-:W-:-:S04]  /*0600*/  FFMA R2, R0, UR4, RZ ;  /* 0x0000000400027c23 */ /* 0x000fc800080000ff */
[----:B------:R-:W-:-:S04]  /*0610*/  FFMA R5, -R3, R2, UR4 ;  /* 0x0000000403057e23 */ /* 0x000fc80008000102 */
[----:B------:R-:W-:Y:S01]  /*0620*/  FFMA R0, R0, R5, R2 ;  /* 0x0000000500007223 */ /* 0x000fe20000000002 */
[----:B--2---:R-:W-:Y:S06]  /*0630*/  @!P0 BRA `(.L_x_3) ;  /* 0x0000000000108947 */ /* 0x004fec0003800000 */
[----:B------:R-:W1:Y:S01]  /*0640*/  LDCU UR4, c[0x0][0x388] ;  /* 0x00007100ff0477ac */ /* 0x000e620008000800 */
[----:B------:R-:W-:Y:S01]  /*0650*/  MOV R4, 0x680 ;  /* 0x0000068000047802 */ /* 0x000fe20000000f00 */
[----:B-1----:R-:W-:-:S07]  /*0660*/  IMAD.U32 R0, RZ, RZ, UR4 ;  /* 0x00000004ff007e24 */ /* 0x002fce000f8e00ff */
[----:B0-----:R-:W-:Y:S05]  /*0670*/  CALL.REL.NOINC `($__internal_1_$__cuda_sm3x_div_rn_noftz_f32_slowpath) ;  /* 0x0000000400a87944 */ /* 0x001fea0003c00000 */
.L_x_3:
[----:B------:R-:W-:Y:S05]  /*0680*/  BSYNC.RECONVERGENT B0 ;  /* 0x0000000000007941 */ /* 0x000fea0003800200 */
.L_x_2:
[----:B------:R-:W-:Y:S01]  /*0690*/  IADD3 R2, PT, PT, R0, -0xd000000, RZ ;  /* 0xf300000000027810 */ /* 0x000fe20007ffe0ff */
[----:B------:R1:W2:Y:S01]  /*06a0*/  MUFU.RSQ R5, R0 ;  /* 0x0000000000057308 */ /* 0x0002a20000001400 */
[----:B------:R-:W-:Y:S02]  /*06b0*/  BSSY.RECONVERGENT B0, `(.L_x_4) ;  /* 0x000000b000007945 */ /* 0x000fe40003800200 */
[----:B------:R-:W-:-:S13]  /*06c0*/  ISETP.GT.U32.AND P0, PT, R2, 0x727fffff, PT ;  /* 0x727fffff0200780c */ /* 0x000fda0003f04070 */
[----:B-1----:R-:W-:Y:S05]  /*06d0*/  @!P0 BRA `(.L_x_5) ;  /* 0x0000000000108947 */ /* 0x002fea0003800000 */
[----:B------:R-:W-:-:S07]  /*06e0*/  MOV R8, 0x700 ;  /* 0x0000070000087802 */ /* 0x000fce0000000f00 */
[----:B0-2---:R-:W-:Y:S05]  /*06f0*/  CALL.REL.NOINC `($__internal_0_$__cuda_sm20_sqrt_rn_f32_slowpath) ;  /* 0x00000004002c7944 */ /* 0x005fea0003c00000 */
[----:B------:R-:W-:Y:S01]  /*0700*/  IMAD.MOV.U32 R3, RZ, RZ, R0 ;  /* 0x000000ffff037224 */ /* 0x000fe200078e0000 */
[----:B------:R-:W-:Y:S06]  /*0710*/  BRA `(.L_x_6) ;  /* 0x0000000000107947 */ /* 0x000fec0003800000 */
.L_x_5:
[C---:B--2---:R-:W-:Y:S01]  /*0720*/  FMUL.FTZ R3, R5.reuse, R0 ;  /* 0x0000000005037220 */ /* 0x044fe20000410000 */
[----:B------:R-:W-:-:S03]  /*0730*/  FMUL.FTZ R2, R5, 0.5 ;  /* 0x3f00000005027820 */ /* 0x000fc60000410000 */
[----:B------:R-:W-:-:S04]  /*0740*/  FFMA R0, -R3, R3, R0 ;  /* 0x0000000303007223 */ /* 0x000fc80000000100 */
[----:B------:R-:W-:-:S07]  /*0750*/  FFMA R3, R0, R2, R3 ;  /* 0x0000000200037223 */ /* 0x000fce0000000003 */
.L_x_6:
[----:B------:R-:W-:Y:S05]  /*0760*/  BSYNC.RECONVERGENT B0 ;  /* 0x0000000000007941 */ /* 0x000fea0003800200 */
.L_x_4:
[----:B------:R-:W1:Y:S01]  /*0770*/  MUFU.RCP R0, R3 ;  /* 0x0000000300007308 */ /* 0x000e620000001000 */
[----:B------:R-:W-:Y:S01]  /*0780*/  UMOV UR4, 0x77fd852a ;  /* 0x77fd852a00047882 */ /* 0x000fe20000000000 */
[----:B------:R-:W-:Y:S01]  /*0790*/  BSSY.RECONVERGENT B0, `(.L_x_7) ;  /* 0x000000c000007945 */ /* 0x000fe20003800200 */
[----:B------:R-:W-:-:S05]  /*07a0*/  IMAD.U32 R4, RZ, RZ, UR4 ;  /* 0x00000004ff047e24 */ /* 0x000fca000f8e00ff */
[----:B------:R-:W2:Y:S01]  /*07b0*/  FCHK P0, R4, R3 ;  /* 0x0000000304007302 */ /* 0x000ea20000000000 */
[----:B-1----:R-:W-:-:S04]  /*07c0*/  FFMA R5, R0, -R3, 1 ;  /* 0x3f80000000057423 */ /* 0x002fc80000000803 */
[----:B------:R-:W-:-:S04]  /*07d0*/  FFMA R0, R0, R5, R0 ;  /* 0x0000000500007223 */ /* 0x000fc80000000000 */
[----:B------:R-:W-:-:S04]  /*07e0*/  FFMA R2, R0, 1.02839999474173645413e+34, RZ ;  /* 0x77fd852a00027823 */ /* 0x000fc800000000ff */
[----:B------:R-:W-:-:S04]  /*07f0*/  FFMA R5, R2, -R3, 1.02839999474173645413e+34 ;  /* 0x77fd852a02057423 */ /* 0x000fc80000000803 */
[----:B------:R-:W-:Y:S01]  /*0800*/  FFMA R0, R0, R5, R2 ;  /* 0x0000000500007223 */ /* 0x000fe20000000002 */
[----:B--2---:R-:W-:Y:S06]  /*0810*/  @!P0 BRA `(.L_x_8) ;  /* 0x00000000000c8947 */ /* 0x004fec0003800000 */
[----:B------:R-:W-:Y:S01]  /*0820*/  HFMA2 R0, -RZ, RZ, 32720, -7.879734039306640625e-05 ;  /* 0x77fd852aff007431 */ /* 0x000fe200000001ff */
[----:B------:R-:W-:-:S07]  /*0830*/  MOV R4, 0x850 ;  /* 0x0000085000047802 */ /* 0x000fce0000000f00 */
[----:B0-----:R-:W-:Y:S05]  /*0840*/  CALL.REL.NOINC `($__internal_1_$__cuda_sm3x_div_rn_noftz_f32_slowpath) ;  /* 0x0000000400347944 */ /* 0x001fea0003c00000 */
.L_x_8:
[----:B------:R-:W-:Y:S05]  /*0850*/  BSYNC.RECONVERGENT B0 ;  /* 0x0000000000007941 */ /* 0x000fea0003800200 */
.L_x_7:
[----:B------:R-:W1:Y:S01]  /*0860*/  LDCU.64 UR6, c[0x0][0x380] ;  /* 0x00007000ff0677ac */ /* 0x000e620008000a00 */
[----:B------:R-:W-:-:S04]  /*0870*/  FMUL R0, R0, 4 ;  /* 0x4080000000007820 */ /* 0x000fc80000400000 */
[----:B------:R-:W-:-:S04]  /*0880*/  FMUL R0, R0, 1 ;  /* 0x3f80000000007820 */ /* 0x000fc80000400000 */
[----:B------:R-:W-:-:S04]  /*0890*/  FMUL R0, R0, 1 ;  /* 0x3f80000000007820 */ /* 0x000fc80000400000 */
[----:B------:R-:W-:Y:S01]  /*08a0*/  FMUL R0, R0, 1 ;  /* 0x3f80000000007820 */ /* 0x000fe20000400000 */
[----:B-1----:R-:W-:-:S03]  /*08b0*/  UISETP.GE.AND UP0, UPT, UR7, 0x1, UPT ;  /* 0x000000010700788c */ /* 0x002fc6000bf06270 */
[----:B------:R-:W-:-:S06]  /*08c0*/  FADD R0, R0, UR6 ;  /* 0x0000000600007e21 */ /* 0x000fcc0008000000 */
[----:B------:R-:W-:Y:S05]  /*08d0*/  BRA.U !UP0, `(.L_x_9) ;  /* 0x0000000108847547 */ /* 0x000fea000b800000 */
[----:B------:R-:W1:Y:S01]  /*08e0*/  LDC.64 R4, c[0x0][0x390] ;  /* 0x0000e400ff047b82 */ /* 0x000e620000000a00 */
[----:B------:R-:W-:Y:S02]  /*08f0*/  IMAD.MOV.U32 R7, RZ, RZ, 0x7f800000 ;  /* 0x7f800000ff077424 */ /* 0x000fe400078e00ff */
[----:B------:R-:W-:-:S04]  /*0900*/  IMAD.MOV.U32 R2, RZ, RZ, 0x338 ;  /* 0x00000338ff027424 */ /* 0x000fc800078e00ff */
[----:B------:R-:W-:Y:S01]  /*0910*/  FFMA R2, -R7, R2, 1 ;  /* 0x3f80000007027423 */ /* 0x000fe20000000102 */
[----:B-1----:R-:W-:-:S04]  /*0920*/  FADD R3, R5, 1.1607000111236419909e-35 ;  /* 0x0576da8505037421 */ /* 0x002fc80000000000 */
[----:B------:R-:W-:Y:S01]  /*0930*/  FMUL R0, R3, R4 ;  /* 0x0000000403007220 */ /* 0x000fe20000400000 */
[----:B------:R-:W-:-:S03]  /*0940*/  FFMA R3, R2, -R7, -INF ;  /* 0xff80000002037423 */ /* 0x000fc60000000807 */
[----:B------:R-:W1:Y:S01]  /*0950*/  FCHK P0, R0, -1.1546699346036492664e-42 ;  /* 0x8000033800007902 */ /* 0x000e620000000000 */
[----:B------:R-:W-:-:S04]  /*0960*/  FFMA R2, R0, R3, RZ ;  /* 0x0000000300027223 */ /* 0x000fc800000000ff */
[----:B------:R-:W-:-:S04]  /*0970*/  FFMA R4, R2, 1.1546699346036492664e-42, R0 ;  /* 0x0000033802047823 */ /* 0x000fc80000000000 */
[----:B------:R-:W-:Y:S01]  /*0980*/  FFMA R2, R3, R4, R2 ;  /* 0x0000000403027223 */ /* 0x000fe20000000002 */
[----:B-1----:R-:W-:Y:S06]  /*0990*/  @!P0 BRA `(.L_x_10) ;  /* 0x0000000000108947 */ /* 0x002fec0003800000 */
[----:B------:R-:W-:Y:S02]  /*09a0*/  MOV R3, 0x80000338 ;  /* 0x8000033800037802 */ /* 0x000fe40000000f00 */
[----:B------:R-:W-:-:S07]  /*09b0*/  MOV R4, 0x9d0 ;  /* 0x000009d000047802 */ /* 0x000fce0000000f00 */
[----:B0-----:R-:W-:Y:S05]  /*09c0*/  CALL.REL.NOINC `($__internal_1_$__cuda_sm3x_div_rn_noftz_f32_slowpath) ;  /* 0x0000000000d47944 */ /* 0x001fea0003c00000 */
[----:B------:R-:W-:-:S07]  /*09d0*/  IMAD.MOV.U32 R2, RZ, RZ, R0 ;  /* 0x000000ffff027224 */ /* 0x000fce00078e0000 */
.L_x_10:
[----:B------:R-:W1:Y:S02]  /*09e0*/  LDC R5, c[0x0][0x398] ;  /* 0x0000e600ff057b82 */ /* 0x000e640000000800 */
[----:B-1----:R-:W1:Y:S08]  /*09f0*/  MUFU.RCP R0, R5 ;  /* 0x0000000500007308 */ /* 0x002e700000001000 */
[----:B------:R-:W2:Y:S01]  /*0a00*/  FCHK P0, RZ, R5 ;  /* 0x00000005ff007302 */ /* 0x000ea20000000000 */
[----:B-1----:R-:W-:-:S04]  /*0a10*/  FFMA R3, R0, -R5, 1 ;  /* 0x3f80000000037423 */ /* 0x002fc80000000805 */
[----:B------:R-:W-:-:S04]  /*0a20*/  FFMA R3, R0, R3, R0 ;  /* 0x0000000300037223 */ /* 0x000fc80000000000 */
[----:B------:R-:W-:-:S04]  /*0a30*/  FFMA R0, RZ, R3, RZ ;  /* 0x00000003ff007223 */ /* 0x000fc800000000ff */
[----:B------:R-:W-:-:S04]  /*0a40*/  FFMA R4, R0, -R5, RZ ;  /* 0x8000000500047223 */ /* 0x000fc800000000ff */
[----:B------:R-:W-:Y:S01]  /*0a50*/  FFMA R3, R3, R4, R0 ;  /* 0x0000000403037223 */ /* 0x000fe20000000000 */
[----:B--2---:R-:W-:Y:S06]  /*0a60*/  @!P0 BRA `(.L_x_11) ;  /* 0x0000000000188947 */ /* 0x004fec0003800000 */
[----:B------:R-:W1:Y:S01]  /*0a70*/  LDCU UR4, c[0x0][0x398] ;  /* 0x00007300ff0477ac */ /* 0x000e620008000800 */
[----:B------:R-:W-:Y:S01]  /*0a80*/  IMAD.MOV.U32 R0, RZ, RZ, RZ ;  /* 0x000000ffff007224 */ /* 0x000fe200078e00ff */
[----:B------:R-:W-:Y:S02]  /*0a90*/  MOV R4, 0xac0 ;  /* 0x00000ac000047802 */ /* 0x000fe40000000f00 */
[----:B-1----:R-:W-:-:S07]  /*0aa0*/  MOV R3, UR4 ;  /* 0x0000000400037c02 */ /* 0x002fce0008000f00 */
[----:B0-----:R-:W-:Y:S05]  /*0ab0*/  CALL.REL.NOINC `($__internal_1_$__cuda_sm3x_div_rn_noftz_f32_slowpath) ;  /* 0x0000000000987944 */ /* 0x001fea0003c00000 */
[----:B------:R-:W-:-:S07]  /*0ac0*/  IMAD.MOV.U32 R3, RZ, RZ, R0 ;  /* 0x000000ffff037224 */ /* 0x000fce00078e0000 */
.L_x_11:
[----:B------:R-:W-:-:S04]  /*0ad0*/  FADD R2, R3, R2 ;  /* 0x0000000203027221 */ /* 0x000fc80000000000 */
[----:B------:R-:W-:-:S07]  /*0ae0*/  FADD R0, RZ, R2 ;  /* 0x00000002ff007221 */ /* 0x000fce0000000000 */
.L_x_9:
[----:B------:R-:W1:Y:S01]  /*0af0*/  F2F.F64.F32 R2, R0 ;  /* 0x0000000000027310 */ /* 0x000e620000201800 */
[----:B------:R-:W-:Y:S01]  /*0b00*/  MOV R8, 0x0 ;  /* 0x0000000000087802 */ /* 0x000fe20000000f00 */
[----:B------:R-:W2:Y:S01]  /*0b10*/  LDCU.64 UR6, c[0x4][0x8] ;  /* 0x01000100ff0677ac */ /* 0x000ea20008000a00 */
[----:B0-----:R-:W-:-:S04]  /*0b20*/  IADD3 R6, P0, P1, R1, 0x20, R6 ;  /* 0x0000002001067810 */ /* 0x001fc8000791e006 */
[----:B------:R-:W0:Y:S01]  /*0b30*/  LDC.64 R8, c[0x4][R8] ;  /* 0x0100000008087b82 */ /* 0x000e220000000a00 */
[----:B------:R-:W-:Y:S01]  /*0b40*/  IADD3.X R7, PT, PT, RZ, UR5, RZ, P0, P1 ;  /* 0x00000005ff077c10 */ /* 0x000fe200087e24ff */
[----:B-1----:R1:W-:Y:S01]  /*0b50*/  STL.64 [R1+0x20], R2 ;  /* 0x0000200201007387 */ /* 0x0023e20000100a00 */
[----:B--2---:R-:W-:Y:S01]  /*0b60*/  IMAD.U32 R4, RZ, RZ, UR6 ;  /* 0x00000006ff047e24 */ /* 0x004fe2000f8e00ff */
[----:B------:R-:W-:-:S07]  /*0b70*/  MOV R5, UR7 ;  /* 0x0000000700057c02 */ /* 0x000fce0008000f00 */
[----:B------:R-:W-:-:S07]  /*0b80*/  LEPC R20, `(.L_x_12) ;  /* 0x000000001014794e */ /* 0x000fce0000000000 */
[----:B01----:R-:W-:Y:S05]  /*0b90*/  CALL.ABS.NOINC R8 ;  /* 0x0000000008007343 */ /* 0x003fea0003c00000 */
.L_x_12:
[----:B------:R-:W-:Y:S05]  /*0ba0*/  EXIT ;  /* 0x000000000000794d */ /* 0x000fea0003800000 */
        .weak           $__internal_0_$__cuda_sm20_sqrt_rn_f32_slowpath
        .type           $__internal_0_$__cuda_sm20_sqrt_rn_f32_slowpath,@function
        .size           $__internal_0_$__cuda_sm20_sqrt_rn_f32_slowpath,($__internal_1_$__cuda_sm3x_div_rn_noftz_f32_slowpath - $__internal_0_$__cuda_sm20_sqrt_rn_f32_slowpath)
$__internal_0_$__cuda_sm20_sqrt_rn_f32_slowpath:
[----:B------:R-:W-:-:S13]  /*0bb0*/  LOP3.LUT P0, RZ, R0, 0x7fffffff, RZ, 0xc0, !PT ;  /* 0x7fffffff00ff7812 */ /* 0x000fda000780c0ff */
[----:B------:R-:W-:Y:S01]  /*0bc0*/  @!P0 IMAD.MOV.U32 R2, RZ, RZ, R0 ;  /* 0x000000ffff028224 */ /* 0x000fe200078e0000 */
[----:B------:R-:W-:Y:S06]  /*0bd0*/  @!P0 BRA `(.L_x_13) ;  /* 0x0000000000408947 */ /* 0x000fec0003800000 */
[----:B------:R-:W-:-:S13]  /*0be0*/  FSETP.GEU.FTZ.AND P0, PT, R0, RZ, PT ;  /* 0x000000ff0000720b */ /* 0x000fda0003f1e000 */
[----:B------:R-:W-:Y:S01]  /*0bf0*/  @!P0 IMAD.MOV.U32 R2, RZ, RZ, 0x7fffffff ;  /* 0x7fffffffff028424 */ /* 0x000fe200078e00ff */
[----:B------:R-:W-:Y:S06]  /*0c00*/  @!P0 BRA `(.L_x_13) ;  /* 0x0000000000348947 */ /* 0x000fec0003800000 */
[----:B------:R-:W-:-:S13]  /*0c10*/  FSETP.GTU.FTZ.AND P0, PT, |R0|, +INF , PT ;  /* 0x7f8000000000780b */ /* 0x000fda0003f1c200 */
[----:B------:R-:W-:Y:S01]  /*0c20*/  @P0 FADD.FTZ R2, R0, 1 ;  /* 0x3f80000000020421 */ /* 0x000fe20000010000 */
[----:B------:R-:W-:Y:S06]  /*0c30*/  @P0 BRA `(.L_x_13) ;  /* 0x0000000000280947 */ /* 0x000fec0003800000 */
[----:B------:R-:W-:-:S13]  /*0c40*/  FSETP.NEU.FTZ.AND P0, PT, |R0|, +INF , PT ;  /* 0x7f8000000000780b */ /* 0x000fda0003f1d200 */
[----:B------:R-:W-:-:S04]  /*0c50*/  @P0 FFMA R3, R0, 1.84467440737095516160e+19, RZ ;  /* 0x5f80000000030823 */ /* 0x000fc800000000ff */
[----:B------:R-:W0:Y:S02]  /*0c60*/  @P0 MUFU.RSQ R2, R3 ;  /* 0x0000000300020308 */ /* 0x000e240000001400 */
[----:B0-----:R-:W-:Y:S01]  /*0c70*/  @P0 FMUL.FTZ R4, R3, R2 ;  /* 0x0000000203040220 */ /* 0x001fe20000410000 */
[----:B------:R-:W-:Y:S01]  /*0c80*/  @P0 FMUL.FTZ R7, R2, 0.5 ;  /* 0x3f00000002070820 */ /* 0x000fe20000410000 */
[----:B------:R-:W-:Y:S02]  /*0c90*/  @!P0 MOV R2, R0 ;  /* 0x0000000000028202 */ /* 0x000fe40000000f00 */
[----:B------:R-:W-:-:S04]  /*0ca0*/  @P0 FADD.FTZ R5, -R4, -RZ ;  /* 0x800000ff04050221 */ /* 0x000fc80000010100 */
[----:B------:R-:W-:-:S04]  /*0cb0*/  @P0 FFMA R5, R4, R5, R3 ;  /* 0x0000000504050223 */ /* 0x000fc80000000003 */
[----:B------:R-:W-:-:S04]  /*0cc0*/  @P0 FFMA R5, R5, R7, R4 ;  /* 0x0000000705050223 */ /* 0x000fc80000000004 */
[----:B------:R-:W-:-:S07]  /*0cd0*/  @P0 FMUL.FTZ R2, R5, 2.3283064365386962891e-10 ;  /* 0x2f80000005020820 */ /* 0x000fce0000410000 */
.L_x_13:
[----:B------:R-:W-:Y:S02]  /*0ce0*/  HFMA2 R3, -RZ, RZ, 0, 0 ;  /* 0x00000000ff037431 */ /* 0x000fe400000001ff */
[----:B------:R-:W-:Y:S02]  /*0cf0*/  IMAD.MOV.U32 R0, RZ, RZ, R2 ;  /* 0x000000ffff007224 */ /* 0x000fe400078e0002 */
[----:B------:R-:W-:-:S04]  /*0d00*/  IMAD.MOV.U32 R2, RZ, RZ, R8 ;  /* 0x000000ffff027224 */ /* 0x000fc800078e0008 */
[----:B------:R-:W-:Y:S05]  /*0d10*/  RET.REL.NODEC R2 `(_Z7computefifffff) ;  /* 0xfffffff002b87950 */ /* 0x000fea0003c3ffff */
        .weak           $__internal_1_$__cuda_sm3x_div_rn_noftz_f32_slowpath
        .type           $__internal_1_$__cuda_sm3x_div_rn_noftz_f32_slowpath,@function
        .size           $__internal_1_$__cuda_sm3x_div_rn_noftz_f32_slowpath,(.L_x_27 - $__internal_1_$__cuda_sm3x_div_rn_noftz_f32_slowpath)
$__internal_1_$__cuda_sm3x_div_rn_noftz_f32_slowpath:
[----:B------:R-:W-:Y:S01]  /*0d20*/  SHF.R.U32.HI R7, RZ, 0x17, R3 ;  /* 0x00000017ff077819 */ /* 0x000fe20000011603 */
[----:B------:R-:W-:Y:S01]  /*0d30*/  BSSY.RECONVERGENT B1, `(.L_x_14) ;  /* 0x0000062000017945 */ /* 0x000fe20003800200 */
[----:B------:R-:W-:Y:S02]  /*0d40*/  SHF.R.U32.HI R5, RZ, 0x17, R0 ;  /* 0x00000017ff057819 */ /* 0x000fe40000011600 */
[----:B------:R-:W-:Y:S02]  /*0d50*/  LOP3.LUT R12, R7, 0xff, RZ, 0xc0, !PT ;  /* 0x000000ff070c7812 */ /* 0x000fe400078ec0ff */
[----:B------:R-:W-:-:S03]  /*0d60*/  LOP3.LUT R10, R5, 0xff, RZ, 0xc0, !PT ;  /* 0x000000ff050a7812 */ /* 0x000fc600078ec0ff */
[----:B------:R-:W-:Y:S02]  /*0d70*/  VIADD R8, R12, 0xffffffff ;  /* 0xffffffff0c087836 */ /* 0x000fe40000000000 */
[----:B------:R-:W-:-:S03]  /*0d80*/  VIADD R7, R10, 0xffffffff ;  /* 0xffffffff0a077836 */ /* 0x000fc60000000000 */
[----:B------:R-:W-:-:S04]  /*0d90*/  ISETP.GT.U32.AND P0, PT, R8, 0xfd, PT ;  /* 0x000000fd0800780c */ /* 0x000fc80003f04070 */
[----:B------:R-:W-:-:S13]  /*0da0*/  ISETP.GT.U32.OR P0, PT, R7, 0xfd, P0 ;  /* 0x000000fd0700780c */ /* 0x000fda0000704470 */
[----:B------:R-:W-:Y:S01]  /*0db0*/  @!P0 MOV R5, RZ ;  /* 0x000000ff00058202 */ /* 0x000fe20000000f00 */
[----:B------:R-:W-:Y:S06]  /*0dc0*/  @!P0 BRA `(.L_x_15) ;  /* 0x00000000005c8947 */ /* 0x000fec0003800000 */
[----:B------:R-:W-:Y:S02]  /*0dd0*/  FSETP.GTU.FTZ.AND P0, PT, |R0|, +INF , PT ;  /* 0x7f8000000000780b */ /* 0x000fe40003f1c200 */
[----:B------:R-:W-:-:S04]  /*0de0*/  FSETP.GTU.FTZ.AND P1, PT, |R3|, +INF , PT ;  /* 0x7f8000000300780b */ /* 0x000fc80003f3c200 */
[----:B------:R-:W-:-:S13]  /*0df0*/  PLOP3.LUT P0, PT, P0, P1, PT, 0xf8, 0x8f ;  /* 0x00000000008f781c */ /* 0x000fda0000703f70 */
[----:B------:R-:W-:Y:S05]  /*0e00*/  @P0 BRA `(.L_x_16) ;  /* 0x00000004004c0947 */ /* 0x000fea0003800000 */
[----:B------:R-:W-:-:S13]  /*0e10*/  LOP3.LUT P0, RZ, R3, 0x7fffffff, R0, 0xc8, !PT ;  /* 0x7fffffff03ff7812 */ /* 0x000fda000780c800 */
[----:B------:R-:W-:Y:S05]  /*0e20*/  @!P0 BRA `(.L_x_17) ;  /* 0x00000004003c8947 */ /* 0x000fea0003800000 */
[C---:B------:R-:W-:Y:S02]  /*0e30*/  FSETP.NEU.FTZ.AND P2, PT, |R0|.reuse, +INF , PT ;  /* 0x7f8000000000780b */ /* 0x040fe40003f5d200 */
[----:B------:R-:W-:Y:S02]  /*0e40*/  FSETP.NEU.FTZ.AND P1, PT, |R3|, +INF , PT ;  /* 0x7f8000000300780b */ /* 0x000fe40003f3d200 */
[----:B------:R-:W-:-:S11]  /*0e50*/  FSETP.NEU.FTZ.AND P0, PT, |R0|, +INF , PT ;  /* 0x7f8000000000780b */ /* 0x000fd60003f1d200 */
[----:B------:R-:W-:Y:S05]  /*0e60*/  @!P1 BRA !P2, `(.L_x_17) ;  /* 0x00000004002c9947 */ /* 0x000fea0005000000 */
[----:B------:R-:W-:-:S04]  /*0e70*/  LOP3.LUT P2, RZ, R0, 0x7fffffff, RZ, 0xc0, !PT ;  /* 0x7fffffff00ff7812 */ /* 0x000fc8000784c0ff */
[----:B------:R-:W-:-:S13]  /*0e80*/  PLOP3.LUT P1, PT, P1, P2, PT, 0x2f, 0xf2 ;  /* 0x0000000000f2781c */ /* 0x000fda0000f24577 */
[----:B------:R-:W-:Y:S05]  /*0e90*/  @P1 BRA `(.L_x_18) ;  /* 0x0000000400181947 */ /* 0x000fea0003800000 */
[----:B------:R-:W-:-:S04]  /*0ea0*/  LOP3.LUT P1, RZ, R3, 0x7fffffff, RZ, 0xc0, !PT ;  /* 0x7fffffff03ff7812 */ /* 0x000fc8000782c0ff */
[----:B------:R-:W-:-:S13]  /*0eb0*/  PLOP3.LUT P0, PT, P0, P1, PT, 0x2f, 0xf2 ;  /* 0x0000000000f2781c */ /* 0x000fda0000702577 */
[----:B------:R-:W-:Y:S05]  /*0ec0*/  @P0 BRA `(.L_x_19) ;  /* 0x0000000400000947 */ /* 0x000fea0003800000 */
[----:B------:R-:W-:Y:S02]  /*0ed0*/  ISETP.GE.AND P0, PT, R7, RZ, PT ;  /* 0x000000ff0700720c */ /* 0x000fe40003f06270 */
[----:B------:R-:W-:-:S11]  /*0ee0*/  ISETP.GE.AND P1, PT, R8, RZ, PT ;  /* 0x000000ff0800720c */ /* 0x000fd60003f26270 */
[----:B------:R-:W-:Y:S02]  /*0ef0*/  @P0 IMAD.MOV.U32 R5, RZ, RZ, RZ ;  /* 0x000000ffff050224 */ /* 0x000fe400078e00ff */
[----:B------:R-:W-:Y:S01]  /*0f00*/  @!P0 FFMA R0, R0, 1.84467440737095516160e+19, RZ ;  /* 0x5f80000000008823 */ /* 0x000fe200000000ff */
[----:B------:R-:W-:Y:S02]  /*0f10*/  @!P0 IMAD.MOV.U32 R5, RZ, RZ, -0x40 ;  /* 0xffffffc0ff058424 */ /* 0x000fe400078e00ff */
[----:B------:R-:W-:-:S03]  /*0f20*/  @!P1 FFMA R3, R3, 1.84467440737095516160e+19, RZ ;  /* 0x5f80000003039823 */ /* 0x000fc600000000ff */
[----:B------:R-:W-:-:S07]  /*0f30*/  @!P1 IADD3 R5, PT, PT, R5, 0x40, RZ ;  /* 0x0000004005059810 */ /* 0x000fce0007ffe0ff */
.L_x_15:
[----:B------:R-:W-:Y:S01]  /*0f40*/  LEA R8, R12, 0xc0800000, 0x17 ;  /* 0xc08000000c087811 */ /* 0x000fe200078eb8ff */
[----:B------:R-:W-:Y:S04]  /*0f50*/  BSSY.RECONVERGENT B2, `(.L_x_20) ;  /* 0x0000036000027945 */ /* 0x000fe80003800200 */
[----:B------:R-:W-:Y:S02]  /*0f60*/  IMAD.IADD R8, R3, 0x1, -R8 ;  /* 0x0000000103087824 */ /* 0x000fe400078e0a08 */
[----:B------:R-:W-:Y:S02]  /*0f70*/  VIADD R3, R10, 0xffffff81 ;  /* 0xffffff810a037836 */ /* 0x000fe40000000000 */
[----:B------:R0:W1:Y:S01]  /*0f80*/  MUFU.RCP R7, R8 ;  /* 0x0000000800077308 */ /* 0x0000620000001000 */
[----:B------:R-:W-:Y:S01]  /*0f90*/  FADD.FTZ R9, -R8, -RZ ;  /* 0x800000ff08097221 */ /* 0x000fe20000010100 */
[C---:B------:R-:W-:Y:S01]  /*0fa0*/  IMAD R0, R3.reuse, -0x800000, R0 ;  /* 0xff80000003007824 */ /* 0x040fe200078e0200 */
[----:B0-----:R-:W-:-:S04]  /*0fb0*/  IADD3 R8, PT, PT, R3, 0x7f, -R12 ;  /* 0x0000007f03087810 */ /* 0x001fc80007ffe80c */
[----:B------:R-:W-:Y:S01]  /*0fc0*/  IADD3 R8, PT, PT, R8, R5, RZ ;  /* 0x0000000508087210 */ /* 0x000fe20007ffe0ff */
[----:B-1----:R-:W-:-:S04]  /*0fd0*/  FFMA R10, R7, R9, 1 ;  /* 0x3f800000070a7423 */ /* 0x002fc80000000009 */
[----:B------:R-:W-:-:S04]  /*0fe0*/  FFMA R14, R7, R10, R7 ;  /* 0x0000000a070e7223 */ /* 0x000fc80000000007 */
[----:B------:R-:W-:-:S04]  /*0ff0*/  FFMA R7, R0, R14, RZ ;  /* 0x0000000e00077223 */ /* 0x000fc800000000ff */
[----:B------:R-:W-:-:S04]  /*1000*/  FFMA R10, R9, R7, R0 ;  /* 0x00000007090a7223 */ /* 0x000fc80000000000 */
[----:B------:R-:W-:-:S04]  /*1010*/  FFMA R7, R14, R10, R7 ;  /* 0x0000000a0e077223 */ /* 0x000fc80000000007 */
[----:B------:R-:W-:-:S04]  /*1020*/  FFMA R10, R9, R7, R0 ;  /* 0x00000007090a7223 */ /* 0x000fc80000000000 */
[----:B------:R-:W-:-:S05]  /*1030*/  FFMA R0, R14, R10, R7 ;  /* 0x0000000a0e007223 */ /* 0x000fca0000000007 */
[----:B------:R-:W-:-:S04]  /*1040*/  SHF.R.U32.HI R3, RZ, 0x17, R0 ;  /* 0x00000017ff037819 */ /* 0x000fc80000011600 */
[----:B------:R-:W-:-:S05]  /*1050*/  LOP3.LUT R3, R3, 0xff, RZ, 0xc0, !PT ;  /* 0x000000ff03037812 */ /* 0x000fca00078ec0ff */
[----:B------:R-:W-:-:S04]  /*1060*/  IMAD.IADD R9, R3, 0x1, R8 ;  /* 0x0000000103097824 */ /* 0x000fc800078e0208 */
[----:B------:R-:W-:-:S05]  /*1070*/  VIADD R3, R9, 0xffffffff ;  /* 0xffffffff09037836 */ /* 0x000fca0000000000 */
[----:B------:R-:W-:-:S13]  /*1080*/  ISETP.GE.U32.AND P0, PT, R3, 0xfe, PT ;  /* 0x000000fe0300780c */ /* 0x000fda0003f06070 */
[----:B------:R-:W-:Y:S05]  /*1090*/  @!P0 BRA `(.L_x_21) ;  /* 0x0000000000808947 */ /* 0x000fea0003800000 */
[----:B------:R-:W-:-:S13]  /*10a0*/  ISETP.GT.AND P0, PT, R9, 0xfe, PT ;  /* 0x000000fe0900780c */ /* 0x000fda0003f04270 */
[----:B------:R-:W-:Y:S05]  /*10b0*/  @P0 BRA `(.L_x_22) ;  /* 0x00000000006c0947 */ /* 0x000fea0003800000 */
[----:B------:R-:W-:-:S13]  /*10c0*/  ISETP.GE.AND P0, PT, R9, 0x1, PT ;  /* 0x000000010900780c */ /* 0x000fda0003f06270 */
[----:B------:R-:W-:Y:S05]  /*10d0*/  @P0 BRA `(.L_x_23) ;  /* 0x0000000000740947 */ /* 0x000fea0003800000 */
[----:B------:R-:W-:Y:S02]  /*10e0*/  ISETP.GE.AND P0, PT, R9, -0x18, PT ;  /* 0xffffffe80900780c */ /* 0x000fe40003f06270 */
[----:B------:R-:W-:-:S11]  /*10f0*/  LOP3.LUT R0, R0, 0x80000000, RZ, 0xc0, !PT ;  /* 0x8000000000007812 */ /* 0x000fd600078ec0ff */
[----:B------:R-:W-:Y:S05]  /*1100*/  @!P0 BRA `(.L_x_23) ;  /* 0x0000000000688947 */ /* 0x000fea0003800000 */
[CCC-:B------:R-:W-:Y:S01]  /*1110*/  FFMA.RZ R3, R14.reuse, R10.reuse, R7.reuse ;  /* 0x0000000a0e037223 */ /* 0x1c0fe2000000c007 */
[CCC-:B------:R-:W-:Y:S01]  /*1120*/  FFMA.RM R8, R14.reuse, R10.reuse, R7.reuse ;  /* 0x0000000a0e087223 */ /* 0x1c0fe20000004007 */
[C---:B------:R-:W-:Y:S02]  /*1130*/  ISETP.NE.AND P2, PT, R9.reuse, RZ, PT ;  /* 0x000000ff0900720c */ /* 0x040fe40003f45270 */
[----:B------:R-:W-:Y:S02]  /*1140*/  ISETP.NE.AND P1, PT, R9, RZ, PT ;  /* 0x000000ff0900720c */ /* 0x000fe40003f25270 */
[----:B------:R-:W-:Y:S01]  /*1150*/  LOP3.LUT R5, R3, 0x7fffff, RZ, 0xc0, !PT ;  /* 0x007fffff03057812 */ /* 0x000fe200078ec0ff */
[----:B------:R-:W-:Y:S01]  /*1160*/  FFMA.RP R3, R14, R10, R7 ;  /* 0x0000000a0e037223 */ /* 0x000fe20000008007 */
[----:B------:R-:W-:Y:S01]  /*1170*/  IADD3 R10, PT, PT, R9, 0x20, RZ ;  /* 0x00000020090a7810 */ /* 0x000fe20007ffe0ff */
[----:B------:R-:W-:Y:S01]  /*1180*/  IMAD.MOV R7, RZ, RZ, -R9 ;  /* 0x000000ffff077224 */ /* 0x000fe200078e0a09 */
[----:B------:R-:W-:-:S02]  /*1190*/  LOP3.LUT R5, R5, 0x800000, RZ, 0xfc, !PT ;  /* 0x0080000005057812 */ /* 0x000fc400078efcff */
[----:B------:R-:W-:Y:S02]  /*11a0*/  FSETP.NEU.FTZ.AND P0, PT, R3, R8, PT ;  /* 0x000000080300720b */ /* 0x000fe40003f1d000 */
[----:B------:R-:W-:Y:S02]  /*11b0*/  SHF.L.U32 R10, R5, R10, RZ ;  /* 0x0000000a050a7219 */ /* 0x000fe400000006ff */
[----:B------:R-:W-:Y:S02]  /*11c0*/  SEL R8, R7, RZ, P2 ;  /* 0x000000ff07087207 */ /* 0x000fe40001000000 */
[----:B------:R-:W-:Y:S02]  /*11d0*/  ISETP.NE.AND P1, PT, R10, RZ, P1 ;  /* 0x000000ff0a00720c */ /* 0x000fe40000f25270 */
[----:B------:R-:W-:Y:S02]  /*11e0*/  SHF.R.U32.HI R8, RZ, R8, R5 ;  /* 0x00000008ff087219 */ /* 0x000fe40000011605 */
[----:B------:R-:W-:-:S02]  /*11f0*/  PLOP3.LUT P0, PT, P0, P1, PT, 0xf8, 0x8f ;  /* 0x00000000008f781c */ /* 0x000fc40000703f70 */
[----:B------:R-:W-:Y:S02]  /*1200*/  SHF.R.U32.HI R10, RZ, 0x1, R8 ;  /* 0x00000001ff0a7819 */ /* 0x000fe40000011608 */
[----:B------:R-:W-:-:S04]  /*1210*/  SEL R3, RZ, 0x1, !P0 ;  /* 0x00000001ff037807 */ /* 0x000fc80004000000 */
[----:B------:R-:W-:-:S04]  /*1220*/  LOP3.LUT R3, R3, 0x1, R10, 0xf8, !PT ;  /* 0x0000000103037812 */ /* 0x000fc800078ef80a */
[----:B------:R-:W-:-:S04]  /*1230*/  LOP3.LUT R3, R3, R8, RZ, 0xc0, !PT ;  /* 0x0000000803037212 */ /* 0x000fc800078ec0ff */
[----:B------:R-:W-:-:S04]  /*1240*/  IADD3 R3, PT, PT, R10, R3, RZ ;  /* 0x000000030a037210 */ /* 0x000fc80007ffe0ff */
[----:B------:R-:W-:Y:S01]  /*1250*/  LOP3.LUT R0, R3, R0, RZ, 0xfc, !PT ;  /* 0x0000000003007212 */ /* 0x000fe200078efcff */
[----:B------:R-:W-:Y:S06]  /*1260*/  BRA `(.L_x_23) ;  /* 0x0000000000107947 */ /* 0x000fec0003800000 */
.L_x_22:
[----:B------:R-:W-:-:S04]  /*1270*/  LOP3.LUT R0, R0, 0x80000000, RZ, 0xc0, !PT ;  /* 0x8000000000007812 */ /* 0x000fc800078ec0ff */
[----:B------:R-:W-:Y:S01]  /*1280*/  LOP3.LUT R0, R0, 0x7f800000, RZ, 0xfc, !PT ;  /* 0x7f80000000007812 */ /* 0x000fe200078efcff */
[----:B------:R-:W-:Y:S06]  /*1290*/  BRA `(.L_x_23) ;  /* 0x0000000000047947 */ /* 0x000fec0003800000 */
.L_x_21:
[----:B------:R-:W-:-:S07]  /*12a0*/  IMAD R0, R8, 0x800000, R0 ;  /* 0x0080000008007824 */ /* 0x000fce00078e0200 */
.L_x_23:
[----:B------:R-:W-:Y:S05]  /*12b0*/  BSYNC.RECONVERGENT B2 ;  /* 0x0000000000027941 */ /* 0x000fea0003800200 */
.L_x_20:
[----:B------:R-:W-:Y:S05]  /*12c0*/  BRA `(.L_x_24) ;  /* 0x0000000000207947 */ /* 0x000fea0003800000 */
.L_x_19:
[----:B------:R-:W-:-:S04]  /*12d0*/  LOP3.LUT R0, R3, 0x80000000, R0, 0x48, !PT ;  /* 0x8000000003007812 */ /* 0x000fc800078e4800 */
[----:B------:R-:W-:Y:S01]  /*12e0*/  LOP3.LUT R0, R0, 0x7f800000, RZ, 0xfc, !PT ;  /* 0x7f80000000007812 */ /* 0x000fe200078efcff */
[----:B------:R-:W-:Y:S06]  /*12f0*/  BRA `(.L_x_24) ;  /* 0x0000000000147947 */ /* 0x000fec0003800000 */
.L_x_18:
[----:B------:R-:W-:Y:S01]  /*1300*/  LOP3.LUT R0, R3, 0x80000000, R0, 0x48, !PT ;  /* 0x8000000003007812 */ /* 0x000fe200078e4800 */
[----:B------:R-:W-:Y:S06]  /*1310*/  BRA `(.L_x_24) ;  /* 0x00000000000c7947 */ /* 0x000fec0003800000 */
.L_x_17:
[----:B------:R-:W0:Y:S01]  /*1320*/  MUFU.RSQ R0, -QNAN ;  /* 0xffc0000000007908 */ /* 0x000e220000001400 */
[----:B------:R-:W-:Y:S05]  /*1330*/  BRA `(.L_x_24) ;  /* 0x0000000000047947 */ /* 0x000fea0003800000 */
.L_x_16:
[----:B------:R-:W-:-:S07]  /*1340*/  FADD.FTZ R0, R0, R3 ;  /* 0x0000000300007221 */ /* 0x000fce0000010000 */
.L_x_24:
[----:B------:R-:W-:Y:S05]  /*1350*/  BSYNC.RECONVERGENT B1 ;  /* 0x0000000000017941 */ /* 0x000fea0003800200 */
.L_x_14:
[----:B------:R-:W-:-:S04]  /*1360*/  HFMA2 R5, -RZ, RZ, 0, 0 ;  /* 0x00000000ff057431 */ /* 0x000fc800000001ff */
[----:B0-----:R-:W-:Y:S05]  /*1370*/  RET.REL.NODEC R4 `(_Z7computefifffff) ;  /* 0xffffffec04207950 */ /* 0x001fea0003c3ffff */
.L_x_25:
[----:B------:R-:W-:-:S00]  /*1380*/  BRA `(.L_x_25) ;  /* 0xfffffffc00fc7947 */ /* 0x000fc0000383ffff */
[----:B------:R-:W-:-:S00]  /*1390*/  NOP ;  /* 0x0000000000007918 */ /* 0x000fc00000000000 */
        /* <DEDUP_REMOVED lines=14> */
.L_x_27:


//--------------------- .nv.global.init           --------------------------
	.section	.nv.global.init,"aw",@progbits
	.align	4
.nv.global.init:
	.type		__cudart_i2opi_f,@object
	.size		__cudart_i2opi_f,($str - __cudart_i2opi_f)
__cudart_i2opi_f:
        /*0000*/ 	.byte	0x41, 0x90, 0x43, 0x3c, 0x99, 0x95, 0x62, 0xdb, 0xc0, 0xdd, 0x34, 0xf5, 0xd1, 0x57, 0x27, 0xfc
        /*0010*/ 	.byte	0x29, 0x15, 0x44, 0x4e, 0x6e, 0x83, 0xf9, 0xa2
	.type		$str,@object
	.size		$str,(.L_0 - $str)
$str:
        /*0018*/ 	.byte	0x25, 0x2e, 0x31, 0x37, 0x67, 0x0a, 0x00
.L_0:


//--------------------- .nv.shared.reserved.0     --------------------------
	.section	.nv.shared.reserved.0,"aw",@nobits
	.weak		__nv_reservedSMEM_offset_0_alias
	.size		__nv_reservedSMEM_offset_0_alias, 0, 64
	.other		__nv_reservedSMEM_offset_0_alias,@"STO_CUDA_RESERVED_SHARED STV_DEFAULT"
__nv_reservedSMEM_offset_0_alias:
	.zero		0
	.zero		64


//--------------------- .nv.constant0._Z7computefifffff --------------------------
	.section	.nv.constant0._Z7computefifffff,"a",@progbits
	.sectionflags	@""
	.align	4
.nv.constant0._Z7computefifffff:
	.zero		924


//--------------------- SYMBOLS --------------------------

	.type		.nv.reservedSmem.offset0,@object
	.size		.nv.reservedSmem.offset0,0x4
	.type		vprintf,@function
